//
// Generated by NVIDIA NVVM Compiler
//
// Compiler Build ID: CL-36424714
// Cuda compilation tools, release 13.0, V13.0.88
// Based on NVVM 20.0.0
//

.version 9.0
.target sm_100
.address_size 64

	// .globl	_Z5hellov
.extern .func  (.param .b32 func_retval0) vprintf
(
	.param .b64 vprintf_param_0,
	.param .b64 vprintf_param_1
)
;
.global .align 1 .b8 $str[96] = {71, 108, 111, 98, 97, 108, 32, 84, 73, 68, 32, 58, 32, 37, 100, 32, 124, 73, 32, 97, 109, 32, 116, 104, 114, 101, 97, 100, 32, 40, 88, 32, 58, 32, 37, 100, 44, 32, 89, 58, 32, 37, 100, 44, 32, 90, 58, 32, 37, 100, 41, 32, 111, 102, 32, 98, 108, 111, 99, 107, 32, 40, 88, 58, 32, 37, 100, 44, 32, 89, 58, 32, 37, 100, 44, 32, 90, 58, 32, 37, 100, 41, 32, 105, 110, 32, 116, 104, 101, 32, 103, 114, 105, 100, 10};

.visible .entry _Z5hellov()
{
	.local .align 8 .b8 	__local_depot0[32];
	.reg .b64 	%SP;
	.reg .b64 	%SPL;
	.reg .b32 	%r<13>;
	.reg .b64 	%rd<5>;

	mov.u64 	%SPL, __local_depot0;
	cvta.local.u64 	%SP, %SPL;
	add.u64 	%rd1, %SP, 0;
	add.u64 	%rd2, %SPL, 0;
	mov.u32 	%r1, %nctaid.x;
	mov.u32 	%r2, %ntid.x;
	mov.u32 	%r3, %tid.y;
	mov.u32 	%r4, %ctaid.x;
	mov.u32 	%r5, %tid.x;
	mad.lo.s32 	%r6, %r3, %r1, %r4;
	mad.lo.s32 	%r7, %r6, %r2, %r5;
	mov.u32 	%r8, %tid.z;
	mov.u32 	%r9, %ctaid.y;
	mov.u32 	%r10, %ctaid.z;
	st.local.v2.u32 	[%rd2], {%r7, %r5};
	st.local.v2.u32 	[%rd2+8], {%r3, %r8};
	st.local.v2.u32 	[%rd2+16], {%r4, %r9};
	st.local.u32 	[%rd2+24], %r10;
	mov.u64 	%rd3, $str;
	cvta.global.u64 	%rd4, %rd3;
	{ // callseq 0, 0
	.param .b64 param0;
	st.param.b64 	[param0], %rd4;
	.param .b64 param1;
	st.param.b64 	[param1], %rd1;
	.param .b32 retval0;
	call.uni (retval0), 
	vprintf, 
	(
	param0, 
	param1
	);
	ld.param.b32 	%r11, [retval0];
	} // callseq 0
	ret;

}


// ===== COMPILED SASS (sm_100) =====

	.target	sm_100

	.elftype	@"ET_EXEC"


//--------------------- .note.nv.tkinfo           --------------------------
	.section	.note.nv.tkinfo,"",@"SHT_NOTE"
	.sectionflags	@"SHF_NOTE_NV_TKINFO"
	.tkinfo
        /*0018*/ 	.word	0x00000002
        /*0030*/ 	.string	""
        /*0030*/ 	.string	"ptxas"
        /*0030*/ 	.string	"Cuda compilation tools, release 13.0, V13.0.88"
        /*0030*/ 	.string	"Build cuda_13.0.r13.0/compiler.36424714_0"
        /*0030*/ 	.string	"-arch sm_100 -m 64 "



//--------------------- .note.nv.cuinfo           --------------------------
	.section	.note.nv.cuinfo,"",@"SHT_NOTE"
	.sectionflags	@"SHF_NOTE_NV_CUINFO"
        /*0018*/ 	.short	0x0002
        /*001a*/ 	.short	0x0064
        /*001c*/ 	.short	0x0082
	.zero		2


//--------------------- .nv.info                  --------------------------
	.section	.nv.info,"",@"SHT_CUDA_INFO"
	.align	4


	//----- nvinfo : EIATTR_REGCOUNT
	.align		4
        /*0000*/ 	.byte	0x04, 0x2f
        /*0002*/ 	.short	(.L_2 - .L_1)
	.align		4
.L_1:
        /*0004*/ 	.word	index@(_Z5hellov)
        /*0008*/ 	.word	0x00000018


	//----- nvinfo : EIATTR_FRAME_SIZE
	.align		4
.L_2:
        /*000c*/ 	.byte	0x04, 0x11
        /*000e*/ 	.short	(.L_4 - .L_3)
	.align		4
.L_3:
        /*0010*/ 	.word	index@(_Z5hellov)
        /*0014*/ 	.word	0x00000020


	//----- nvinfo : EIATTR_MIN_STACK_SIZE
	.align		4
.L_4:
        /*0018*/ 	.byte	0x04, 0x12
        /*001a*/ 	.short	(.L_6 - .L_5)
	.align		4
.L_5:
        /*001c*/ 	.word	index@(_Z5hellov)
        /*0020*/ 	.word	0x00000020
.L_6:


//--------------------- .nv.compat                --------------------------
	.section	.nv.compat,"",@"SHT_CUDA_COMPAT_INFO"
	.align	4
        /*0000*/ 	.byte	0x02, 0x09, 0x00, 0x00, 0x02, 0x02, 0x01, 0x00, 0x02, 0x05, 0x05, 0x00, 0x03, 0x07, 0x01, 0x01
        /*0010*/ 	.byte	0x02, 0x03, 0x00, 0x00, 0x02, 0x06, 0x01, 0x00, 0x04, 0x0b, 0x08, 0x00, 0x09, 0x00, 0x00, 0x00
        /*0020*/ 	.byte	0x00, 0x00, 0x00, 0x00


//--------------------- .nv.info._Z5hellov        --------------------------
	.section	.nv.info._Z5hellov,"",@"SHT_CUDA_INFO"
	.sectionflags	@""
	.align	4


	//----- nvinfo : EIATTR_CUDA_API_VERSION
	.align		4
        /*0000*/ 	.byte	0x04, 0x37
        /*0002*/ 	.short	(.L_8 - .L_7)
.L_7:
        /*0004*/ 	.word	0x00000082


	//----- nvinfo : EIATTR_SPARSE_MMA_MASK
	.align		4
.L_8:
        /*0008*/ 	.byte	0x03, 0x50
        /*000a*/ 	.short	0x0000


	//----- nvinfo : EIATTR_MAXREG_COUNT
	.align		4
        /*000c*/ 	.byte	0x03, 0x1b
        /*000e*/ 	.short	0x00ff


	//----- nvinfo : EIATTR_EXTERNS
	.align		4
        /*0010*/ 	.byte	0x04, 0x0f
        /*0012*/ 	.short	(.L_10 - .L_9)


	//   ....[0]....
	.align		4
.L_9:
        /*0014*/ 	.word	index@(vprintf)


	//----- nvinfo : EIATTR_MERCURY_ISA_VERSION
	.align		4
.L_10:
        /*0018*/ 	.byte	0x03, 0x5f
        /*001a*/ 	.short	0x0101


	//----- nvinfo : EIATTR_VRC_CTA_INIT_COUNT
	.align		4
        /*001c*/ 	.byte	0x02, 0x4a
	.zero		1
	.zero		1


	//----- nvinfo : EIATTR_SYSCALL_OFFSETS
	.align		4
        /*0020*/ 	.byte	0x04, 0x46
        /*0022*/ 	.short	(.L_12 - .L_11)


	//   ....[0]....
.L_11:
        /*0024*/ 	.word	0x000001a0


	//----- nvinfo : EIATTR_EXIT_INSTR_OFFSETS
	.align		4
.L_12:
        /*0028*/ 	.byte	0x04, 0x1c
        /*002a*/ 	.short	(.L_14 - .L_13)


	//   ....[0]....
.L_13:
        /*002c*/ 	.word	0x000001b0


	//----- nvinfo : EIATTR_SW_WAR
	.align		4
.L_14:
        /*0030*/ 	.byte	0x04, 0x36
        /*0032*/ 	.short	(.L_16 - .L_15)
.L_15:
        /*0034*/ 	.word	0x00000008
.L_16:


//--------------------- .nv.callgraph             --------------------------
	.section	.nv.callgraph,"",@"SHT_CUDA_CALLGRAPH"
	.align	4
	.sectionentsize	8
	.align		4
        /*0000*/ 	.word	0x00000000
	.align		4
        /*0004*/ 	.word	0xffffffff
	.align		4
        /*0008*/ 	.word	index@(_Z5hellov)
	.align		4
        /*000c*/ 	.word	index@(vprintf)
	.align		4
        /*0010*/ 	.word	0x00000000
	.align		4
        /*0014*/ 	.word	0xfffffffe
	.align		4
        /*0018*/ 	.word	0x00000000
	.align		4
        /*001c*/ 	.word	0xfffffffd
	.align		4
        /*0020*/ 	.word	0x00000000
	.align		4
        /*0024*/ 	.word	0xfffffffc


//--------------------- .nv.constant4             --------------------------
	.section	.nv.constant4,"a",@progbits
	.align	8
	.align		8
.nv.constant4:
        /*0000*/ 	.dword	vprintf
	.align		8
        /*0008*/ 	.dword	$str


//--------------------- .text._Z5hellov           --------------------------
	.section	.text._Z5hellov,"ax",@progbits
	.align	128
        .global         _Z5hellov
        .type           _Z5hellov,@function
        .size           _Z5hellov,(.L_x_2 - _Z5hellov)
        .other          _Z5hellov,@"STO_CUDA_ENTRY STV_DEFAULT"
_Z5hellov:
.text._Z5hellov:
[----:B------:R-:W0:Y:S01]  /*0000*/  LDC R1, c[0x0][0x37c] ;  /* 0x0000df00ff017b82 */ /* 0x000e220000000800 */
[----:B------:R-:W1:Y:S01]  /*0010*/  S2R R10, SR_TID.Y ;  /* 0x00000000000a7919 */ /* 0x000e620000002200 */
[----:B------:R-:W2:Y:S01]  /*0020*/  LDCU UR5, c[0x0][0x2fc] ;  /* 0x00005f80ff0577ac */ /* 0x000ea20008000800 */
[----:B0-----:R-:W-:Y:S01]  /*0030*/  VIADD R1, R1, 0xffffffe0 ;  /* 0xffffffe001017836 */ /* 0x001fe20000000000 */
[----:B------:R-:W-:Y:S01]  /*0040*/  MOV R0, 0x0 ;  /* 0x0000000000007802 */ /* 0x000fe20000000f00 */
[----:B------:R-:W1:Y:S01]  /*0050*/  S2R R12, SR_CTAID.X ;  /* 0x00000000000c7919 */ /* 0x000e620000002500 */
[----:B------:R-:W1:Y:S02]  /*0060*/  LDCU UR4, c[0x0][0x370] ;  /* 0x00006e00ff0477ac */ /* 0x000e640008000800 */
[----:B------:R0:W3:Y:S01]  /*0070*/  LDC.64 R8, c[0x4][R0] ;  /* 0x0100000000087b82 */ /* 0x0000e20000000a00 */
[----:B------:R-:W4:Y:S01]  /*0080*/  S2R R3, SR_TID.X ;  /* 0x0000000000037919 */ /* 0x000f220000002100 */
[----:B------:R-:W4:Y:S01]  /*0090*/  LDCU UR6, c[0x0][0x360] ;  /* 0x00006c00ff0677ac */ /* 0x000f220008000800 */
[----:B------:R-:W5:Y:S01]  /*00a0*/  S2R R11, SR_TID.Z ;  /* 0x00000000000b7919 */ /* 0x000f620000002300 */
[----:B------:R-:W2:Y:S01]  /*00b0*/  S2R R13, SR_CTAID.Y ;  /* 0x00000000000d7919 */ /* 0x000ea20000002600 */
[----:B------:R-:W0:Y:S01]  /*00c0*/  S2R R14, SR_CTAID.Z ;  /* 0x00000000000e7919 */ /* 0x000e220000002700 */
[----:B-1----:R-:W-:Y:S01]  /*00d0*/  IMAD R2, R10, UR4, R12 ;  /* 0x000000040a027c24 */ /* 0x002fe2000f8e020c */
[----:B------:R-:W1:Y:S03]  /*00e0*/  LDCU UR4, c[0x0][0x2f8] ;  /* 0x00005f00ff0477ac */ /* 0x000e660008000800 */
[----:B----4-:R-:W-:Y:S01]  /*00f0*/  IMAD R2, R2, UR6, R3 ;  /* 0x0000000602027c24 */ /* 0x010fe2000f8e0203 */
[----:B------:R-:W4:Y:S01]  /*0100*/  LDCU.64 UR6, c[0x4][0x8] ;  /* 0x01000100ff0677ac */ /* 0x000f220008000a00 */
[----:B-----5:R5:W-:Y:S04]  /*0110*/  STL.64 [R1+0x8], R10 ;  /* 0x0000080a01007387 */ /* 0x020be80000100a00 */
[----:B--2---:R5:W-:Y:S04]  /*0120*/  STL.64 [R1+0x10], R12 ;  /* 0x0000100c01007387 */ /* 0x004be80000100a00 */
[----:B0-----:R5:W-:Y:S01]  /*0130*/  STL [R1+0x18], R14 ;  /* 0x0000180e01007387 */ /* 0x001be20000100800 */
[----:B-1----:R-:W-:-:S03]  /*0140*/  IADD3 R6, P0, PT, R1, UR4, RZ ;  /* 0x0000000401067c10 */ /* 0x002fc6000ff1e0ff */
[----:B------:R5:W-:Y:S01]  /*0150*/  STL.64 [R1], R2 ;  /* 0x0000000201007387 */ /* 0x000be20000100a00 */
[----:B----4-:R-:W-:Y:S01]  /*0160*/  IMAD.U32 R4, RZ, RZ, UR6 ;  /* 0x00000006ff047e24 */ /* 0x010fe2000f8e00ff */
[----:B------:R-:W-:Y:S02]  /*0170*/  MOV R5, UR7 ;  /* 0x0000000700057c02 */ /* 0x000fe40008000f00 */
[----:B---3--:R-:W-:-:S07]  /*0180*/  IADD3.X R7, PT, PT, RZ, UR5, RZ, P0, !PT ;  /* 0x00000005ff077c10 */ /* 0x008fce00087fe4ff */
[----:B------:R-:W-:-:S07]  /*0190*/  LEPC R20, `(.L_x_0) ;  /* 0x000000001014794e */ /* 0x000fce0000000000 */
[----:B-----5:R-:W-:Y:S05]  /*01a0*/  CALL.ABS.NOINC R8 ;  /* 0x0000000008007343 */ /* 0x020fea0003c00000 */
.L_x_0:
[----:B------:R-:W-:Y:S05]  /*01b0*/  EXIT ;  /* 0x000000000000794d */ /* 0x000fea0003800000 */
.L_x_1:
[----:B------:R-:W-:-:S00]  /*01c0*/  BRA `(.L_x_1) ;  /* 0xfffffffc00fc7947 */ /* 0x000fc0000383ffff */
[----:B------:R-:W-:-:S00]  /*01d0*/  NOP ;  /* 0x0000000000007918 */ /* 0x000fc00000000000 */
        /* <DEDUP_REMOVED lines=10> */
.L_x_2:


//--------------------- .nv.global.init           --------------------------
	.section	.nv.global.init,"aw",@progbits
.nv.global.init:
	.type		$str,@object
	.size		$str,(.L_0 - $str)
$str:
        /*0000*/ 	.byte	0x47, 0x6c, 0x6f, 0x62, 0x61, 0x6c, 0x20, 0x54, 0x49, 0x44, 0x20, 0x3a, 0x20, 0x25, 0x64, 0x20
        /*0010*/ 	.byte	0x7c, 0x49, 0x20, 0x61, 0x6d, 0x20, 0x74, 0x68, 0x72, 0x65, 0x61, 0x64, 0x20, 0x28, 0x58, 0x20
        /*0020*/ 	.byte	0x3a, 0x20, 0x25, 0x64, 0x2c, 0x20, 0x59, 0x3a, 0x20, 0x25, 0x64, 0x2c, 0x20, 0x5a, 0x3a, 0x20
        /*0030*/ 	.byte	0x25, 0x64, 0x29, 0x20, 0x6f, 0x66, 0x20, 0x62, 0x6c, 0x6f, 0x63, 0x6b, 0x20, 0x28, 0x58, 0x3a
        /*0040*/ 	.byte	0x20, 0x25, 0x64, 0x2c, 0x20, 0x59, 0x3a, 0x20, 0x25, 0x64, 0x2c, 0x20, 0x5a, 0x3a, 0x20, 0x25
        /*0050*/ 	.byte	0x64, 0x29, 0x20, 0x69, 0x6e, 0x20, 0x74, 0x68, 0x65, 0x20, 0x67, 0x72, 0x69, 0x64, 0x0a, 0x00
.L_0:


//--------------------- .nv.shared.reserved.0     --------------------------
	.section	.nv.shared.reserved.0,"aw",@nobits
	.weak		__nv_reservedSMEM_offset_0_alias
	.size		__nv_reservedSMEM_offset_0_alias, 0, 64
	.other		__nv_reservedSMEM_offset_0_alias,@"STO_CUDA_RESERVED_SHARED STV_DEFAULT"
__nv_reservedSMEM_offset_0_alias:
	.zero		0
	.zero		64


//--------------------- .nv.constant0._Z5hellov   --------------------------
	.section	.nv.constant0._Z5hellov,"a",@progbits
	.sectionflags	@""
	.align	4
.nv.constant0._Z5hellov:
	.zero		896


//--------------------- SYMBOLS --------------------------

	.type		.nv.reservedSmem.offset0,@object
	.size		.nv.reservedSmem.offset0,0x4
	.type		vprintf,@function
